//
// Generated by NVIDIA NVVM Compiler
//
// Compiler Build ID: CL-36424714
// Cuda compilation tools, release 13.0, V13.0.88
// Based on NVVM 20.0.0
//

.version 9.0
.target sm_100
.address_size 64

	// .globl	_Z16cudaProcessHalf0P6__halfS0_S0_i

.visible .entry _Z16cudaProcessHalf0P6__halfS0_S0_i(
	.param .u64 .ptr .align 1 _Z16cudaProcessHalf0P6__halfS0_S0_i_param_0,
	.param .u64 .ptr .align 1 _Z16cudaProcessHalf0P6__halfS0_S0_i_param_1,
	.param .u64 .ptr .align 1 _Z16cudaProcessHalf0P6__halfS0_S0_i_param_2,
	.param .u32 _Z16cudaProcessHalf0P6__halfS0_S0_i_param_3
)
{
	.reg .b16 	%rs<4>;
	.reg .b32 	%r<11>;
	.reg .b64 	%rd<11>;

	ld.param.u64 	%rd1, [_Z16cudaProcessHalf0P6__halfS0_S0_i_param_0];
	ld.param.u64 	%rd2, [_Z16cudaProcessHalf0P6__halfS0_S0_i_param_1];
	ld.param.u64 	%rd3, [_Z16cudaProcessHalf0P6__halfS0_S0_i_param_2];
	ld.param.u32 	%r1, [_Z16cudaProcessHalf0P6__halfS0_S0_i_param_3];
	cvta.to.global.u64 	%rd4, %rd1;
	cvta.to.global.u64 	%rd5, %rd3;
	cvta.to.global.u64 	%rd6, %rd2;
	mov.u32 	%r2, %tid.x;
	mov.u32 	%r3, %tid.y;
	mov.u32 	%r4, %ntid.x;
	mov.u32 	%r5, %ntid.y;
	mov.u32 	%r6, %ctaid.x;
	mad.lo.s32 	%r7, %r6, %r4, %r2;
	mov.u32 	%r8, %ctaid.y;
	mad.lo.s32 	%r9, %r8, %r5, %r3;
	mad.lo.s32 	%r10, %r1, %r9, %r7;
	mul.wide.s32 	%rd7, %r10, 2;
	add.s64 	%rd8, %rd6, %rd7;
	ld.global.u16 	%rs2, [%rd8];
	add.s64 	%rd9, %rd5, %rd7;
	ld.global.u16 	%rs3, [%rd9];
	// begin inline asm
	{mul.f16 %rs1,%rs2,%rs3;
}
	// end inline asm
	add.s64 	%rd10, %rd4, %rd7;
	st.global.u16 	[%rd10], %rs1;
	ret;

}
	// .globl	_Z17cudaProcessFloat0PfS_S_i
.visible .entry _Z17cudaProcessFloat0PfS_S_i(
	.param .u64 .ptr .align 1 _Z17cudaProcessFloat0PfS_S_i_param_0,
	.param .u64 .ptr .align 1 _Z17cudaProcessFloat0PfS_S_i_param_1,
	.param .u64 .ptr .align 1 _Z17cudaProcessFloat0PfS_S_i_param_2,
	.param .u32 _Z17cudaProcessFloat0PfS_S_i_param_3
)
{
	.reg .b32 	%r<11>;
	.reg .b32 	%f<4>;
	.reg .b64 	%rd<11>;

	ld.param.u64 	%rd1, [_Z17cudaProcessFloat0PfS_S_i_param_0];
	ld.param.u64 	%rd2, [_Z17cudaProcessFloat0PfS_S_i_param_1];
	ld.param.u64 	%rd3, [_Z17cudaProcessFloat0PfS_S_i_param_2];
	ld.param.u32 	%r1, [_Z17cudaProcessFloat0PfS_S_i_param_3];
	cvta.to.global.u64 	%rd4, %rd1;
	cvta.to.global.u64 	%rd5, %rd3;
	cvta.to.global.u64 	%rd6, %rd2;
	mov.u32 	%r2, %tid.x;
	mov.u32 	%r3, %tid.y;
	mov.u32 	%r4, %ntid.x;
	mov.u32 	%r5, %ntid.y;
	mov.u32 	%r6, %ctaid.x;
	mad.lo.s32 	%r7, %r6, %r4, %r2;
	mov.u32 	%r8, %ctaid.y;
	mad.lo.s32 	%r9, %r8, %r5, %r3;
	mad.lo.s32 	%r10, %r1, %r9, %r7;
	mul.wide.s32 	%rd7, %r10, 4;
	add.s64 	%rd8, %rd6, %rd7;
	ld.global.f32 	%f1, [%rd8];
	add.s64 	%rd9, %rd5, %rd7;
	ld.global.f32 	%f2, [%rd9];
	mul.f32 	%f3, %f1, %f2;
	add.s64 	%rd10, %rd4, %rd7;
	st.global.f32 	[%rd10], %f3;
	ret;

}
	// .globl	_Z16cudaProcessHalf1P7__half2S0_S0_i
.visible .entry _Z16cudaProcessHalf1P7__half2S0_S0_i(
	.param .u64 .ptr .align 1 _Z16cudaProcessHalf1P7__half2S0_S0_i_param_0,
	.param .u64 .ptr .align 1 _Z16cudaProcessHalf1P7__half2S0_S0_i_param_1,
	.param .u64 .ptr .align 1 _Z16cudaProcessHalf1P7__half2S0_S0_i_param_2,
	.param .u32 _Z16cudaProcessHalf1P7__half2S0_S0_i_param_3
)
{
	.reg .b32 	%r<18>;
	.reg .b64 	%rd<11>;

	ld.param.u64 	%rd1, [_Z16cudaProcessHalf1P7__half2S0_S0_i_param_0];
	ld.param.u64 	%rd2, [_Z16cudaProcessHalf1P7__half2S0_S0_i_param_1];
	ld.param.u64 	%rd3, [_Z16cudaProcessHalf1P7__half2S0_S0_i_param_2];
	ld.param.u32 	%r4, [_Z16cudaProcessHalf1P7__half2S0_S0_i_param_3];
	cvta.to.global.u64 	%rd4, %rd1;
	cvta.to.global.u64 	%rd5, %rd3;
	cvta.to.global.u64 	%rd6, %rd2;
	mov.u32 	%r5, %tid.x;
	mov.u32 	%r6, %tid.y;
	mov.u32 	%r7, %ntid.x;
	mov.u32 	%r8, %ntid.y;
	mov.u32 	%r9, %ctaid.x;
	mad.lo.s32 	%r10, %r9, %r7, %r5;
	mov.u32 	%r11, %ctaid.y;
	mad.lo.s32 	%r12, %r11, %r8, %r6;
	mul.lo.s32 	%r13, %r4, %r12;
	shr.u32 	%r14, %r13, 31;
	add.s32 	%r15, %r13, %r14;
	shr.s32 	%r16, %r15, 1;
	add.s32 	%r17, %r10, %r16;
	mul.wide.s32 	%rd7, %r17, 4;
	add.s64 	%rd8, %rd6, %rd7;
	ld.global.u32 	%r2, [%rd8];
	add.s64 	%rd9, %rd5, %rd7;
	ld.global.u32 	%r3, [%rd9];
	// begin inline asm
	{mul.f16x2 %r1,%r2,%r3;
}
	// end inline asm
	add.s64 	%rd10, %rd4, %rd7;
	st.global.u32 	[%rd10], %r1;
	ret;

}


// ===== COMPILED SASS (sm_100) =====

	.target	sm_100

	.elftype	@"ET_EXEC"


//--------------------- .note.nv.tkinfo           --------------------------
	.section	.note.nv.tkinfo,"",@"SHT_NOTE"
	.sectionflags	@"SHF_NOTE_NV_TKINFO"
	.tkinfo
        /*0018*/ 	.word	0x00000002
        /*0030*/ 	.string	""
        /*0030*/ 	.string	"ptxas"
        /*0030*/ 	.string	"Cuda compilation tools, release 13.0, V13.0.88"
        /*0030*/ 	.string	"Build cuda_13.0.r13.0/compiler.36424714_0"
        /*0030*/ 	.string	"-arch sm_100 -m 64 "



//--------------------- .note.nv.cuinfo           --------------------------
	.section	.note.nv.cuinfo,"",@"SHT_NOTE"
	.sectionflags	@"SHF_NOTE_NV_CUINFO"
        /*0018*/ 	.short	0x0002
        /*001a*/ 	.short	0x0064
        /*001c*/ 	.short	0x0082
	.zero		2


//--------------------- .nv.info                  --------------------------
	.section	.nv.info,"",@"SHT_CUDA_INFO"
	.align	4


	//----- nvinfo : EIATTR_REGCOUNT
	.align		4
        /*0000*/ 	.byte	0x04, 0x2f
        /*0002*/ 	.short	(.L_1 - .L_0)
	.align		4
.L_0:
        /*0004*/ 	.word	index@(_Z16cudaProcessHalf0P6__halfS0_S0_i)
        /*0008*/ 	.word	0x0000000c


	//----- nvinfo : EIATTR_FRAME_SIZE
	.align		4
.L_1:
        /*000c*/ 	.byte	0x04, 0x11
        /*000e*/ 	.short	(.L_3 - .L_2)
	.align		4
.L_2:
        /*0010*/ 	.word	index@(_Z16cudaProcessHalf0P6__halfS0_S0_i)
        /*0014*/ 	.word	0x00000000


	//----- nvinfo : EIATTR_REGCOUNT
	.align		4
.L_3:
        /*0018*/ 	.byte	0x04, 0x2f
        /*001a*/ 	.short	(.L_5 - .L_4)
	.align		4
.L_4:
        /*001c*/ 	.word	index@(_Z17cudaProcessFloat0PfS_S_i)
        /*0020*/ 	.word	0x0000000c


	//----- nvinfo : EIATTR_FRAME_SIZE
	.align		4
.L_5:
        /*0024*/ 	.byte	0x04, 0x11
        /*0026*/ 	.short	(.L_7 - .L_6)
	.align		4
.L_6:
        /*0028*/ 	.word	index@(_Z17cudaProcessFloat0PfS_S_i)
        /*002c*/ 	.word	0x00000000


	//----- nvinfo : EIATTR_REGCOUNT
	.align		4
.L_7:
        /*0030*/ 	.byte	0x04, 0x2f
        /*0032*/ 	.short	(.L_9 - .L_8)
	.align		4
.L_8:
        /*0034*/ 	.word	index@(_Z16cudaProcessHalf1P7__half2S0_S0_i)
        /*0038*/ 	.word	0x0000000c


	//----- nvinfo : EIATTR_FRAME_SIZE
	.align		4
.L_9:
        /*003c*/ 	.byte	0x04, 0x11
        /*003e*/ 	.short	(.L_11 - .L_10)
	.align		4
.L_10:
        /*0040*/ 	.word	index@(_Z16cudaProcessHalf1P7__half2S0_S0_i)
        /*0044*/ 	.word	0x00000000


	//----- nvinfo : EIATTR_MIN_STACK_SIZE
	.align		4
.L_11:
        /*0048*/ 	.byte	0x04, 0x12
        /*004a*/ 	.short	(.L_13 - .L_12)
	.align		4
.L_12:
        /*004c*/ 	.word	index@(_Z16cudaProcessHalf1P7__half2S0_S0_i)
        /*0050*/ 	.word	0x00000000


	//----- nvinfo : EIATTR_MIN_STACK_SIZE
	.align		4
.L_13:
        /*0054*/ 	.byte	0x04, 0x12
        /*0056*/ 	.short	(.L_15 - .L_14)
	.align		4
.L_14:
        /*0058*/ 	.word	index@(_Z17cudaProcessFloat0PfS_S_i)
        /*005c*/ 	.word	0x00000000


	//----- nvinfo : EIATTR_MIN_STACK_SIZE
	.align		4
.L_15:
        /*0060*/ 	.byte	0x04, 0x12
        /*0062*/ 	.short	(.L_17 - .L_16)
	.align		4
.L_16:
        /*0064*/ 	.word	index@(_Z16cudaProcessHalf0P6__halfS0_S0_i)
        /*0068*/ 	.word	0x00000000
.L_17:


//--------------------- .nv.compat                --------------------------
	.section	.nv.compat,"",@"SHT_CUDA_COMPAT_INFO"
	.align	4
        /*0000*/ 	.byte	0x02, 0x09, 0x00, 0x00, 0x02, 0x02, 0x01, 0x00, 0x02, 0x05, 0x05, 0x00, 0x03, 0x07, 0x01, 0x01
        /*0010*/ 	.byte	0x02, 0x03, 0x00, 0x00, 0x02, 0x06, 0x01, 0x00, 0x04, 0x0b, 0x08, 0x00, 0x09, 0x00, 0x00, 0x00
        /*0020*/ 	.byte	0x00, 0x00, 0x00, 0x00


//--------------------- .nv.info._Z16cudaProcessHalf1P7__half2S0_S0_i --------------------------
	.section	.nv.info._Z16cudaProcessHalf1P7__half2S0_S0_i,"",@"SHT_CUDA_INFO"
	.sectionflags	@""
	.align	4


	//----- nvinfo : EIATTR_CUDA_API_VERSION
	.align		4
        /*0000*/ 	.byte	0x04, 0x37
        /*0002*/ 	.short	(.L_19 - .L_18)
.L_18:
        /*0004*/ 	.word	0x00000082


	//----- nvinfo : EIATTR_KPARAM_INFO
	.align		4
.L_19:
        /*0008*/ 	.byte	0x04, 0x17
        /*000a*/ 	.short	(.L_21 - .L_20)
.L_20:
        /*000c*/ 	.word	0x00000000
        /*0010*/ 	.short	0x0003
        /*0012*/ 	.short	0x0018
        /*0014*/ 	.byte	0x00, 0xf0, 0x11, 0x00


	//----- nvinfo : EIATTR_KPARAM_INFO
	.align		4
.L_21:
        /*0018*/ 	.byte	0x04, 0x17
        /*001a*/ 	.short	(.L_23 - .L_22)
.L_22:
        /*001c*/ 	.word	0x00000000
        /*0020*/ 	.short	0x0002
        /*0022*/ 	.short	0x0010
        /*0024*/ 	.byte	0x00, 0xf5, 0x21, 0x00


	//----- nvinfo : EIATTR_KPARAM_INFO
	.align		4
.L_23:
        /*0028*/ 	.byte	0x04, 0x17
        /*002a*/ 	.short	(.L_25 - .L_24)
.L_24:
        /*002c*/ 	.word	0x00000000
        /*0030*/ 	.short	0x0001
        /*0032*/ 	.short	0x0008
        /*0034*/ 	.byte	0x00, 0xf5, 0x21, 0x00


	//----- nvinfo : EIATTR_KPARAM_INFO
	.align		4
.L_25:
        /*0038*/ 	.byte	0x04, 0x17
        /*003a*/ 	.short	(.L_27 - .L_26)
.L_26:
        /*003c*/ 	.word	0x00000000
        /*0040*/ 	.short	0x0000
        /*0042*/ 	.short	0x0000
        /*0044*/ 	.byte	0x00, 0xf5, 0x21, 0x00


	//----- nvinfo : EIATTR_SPARSE_MMA_MASK
	.align		4
.L_27:
        /*0048*/ 	.byte	0x03, 0x50
        /*004a*/ 	.short	0x0000


	//----- nvinfo : EIATTR_MAXREG_COUNT
	.align		4
        /*004c*/ 	.byte	0x03, 0x1b
        /*004e*/ 	.short	0x00ff


	//----- nvinfo : EIATTR_MERCURY_ISA_VERSION
	.align		4
        /*0050*/ 	.byte	0x03, 0x5f
        /*0052*/ 	.short	0x0101


	//----- nvinfo : EIATTR_VRC_CTA_INIT_COUNT
	.align		4
        /*0054*/ 	.byte	0x02, 0x4a
	.zero		1
	.zero		1


	//----- nvinfo : EIATTR_EXIT_INSTR_OFFSETS
	.align		4
        /*0058*/ 	.byte	0x04, 0x1c
        /*005a*/ 	.short	(.L_29 - .L_28)


	//   ....[0]....
.L_28:
        /*005c*/ 	.word	0x00000180


	//----- nvinfo : EIATTR_CBANK_PARAM_SIZE
	.align		4
.L_29:
        /*0060*/ 	.byte	0x03, 0x19
        /*0062*/ 	.short	0x001c


	//----- nvinfo : EIATTR_PARAM_CBANK
	.align		4
        /*0064*/ 	.byte	0x04, 0x0a
        /*0066*/ 	.short	(.L_31 - .L_30)
	.align		4
.L_30:
        /*0068*/ 	.word	index@(.nv.constant0._Z16cudaProcessHalf1P7__half2S0_S0_i)
        /*006c*/ 	.short	0x0380
        /*006e*/ 	.short	0x001c


	//----- nvinfo : EIATTR_SW_WAR
	.align		4
.L_31:
        /*0070*/ 	.byte	0x04, 0x36
        /*0072*/ 	.short	(.L_33 - .L_32)
.L_32:
        /*0074*/ 	.word	0x00000008
.L_33:


//--------------------- .nv.info._Z17cudaProcessFloat0PfS_S_i --------------------------
	.section	.nv.info._Z17cudaProcessFloat0PfS_S_i,"",@"SHT_CUDA_INFO"
	.sectionflags	@""
	.align	4


	//----- nvinfo : EIATTR_CUDA_API_VERSION
	.align		4
        /*0000*/ 	.byte	0x04, 0x37
        /*0002*/ 	.short	(.L_35 - .L_34)
.L_34:
        /*0004*/ 	.word	0x00000082


	//----- nvinfo : EIATTR_KPARAM_INFO
	.align		4
.L_35:
        /*0008*/ 	.byte	0x04, 0x17
        /*000a*/ 	.short	(.L_37 - .L_36)
.L_36:
        /*000c*/ 	.word	0x00000000
        /*0010*/ 	.short	0x0003
        /*0012*/ 	.short	0x0018
        /*0014*/ 	.byte	0x00, 0xf0, 0x11, 0x00


	//----- nvinfo : EIATTR_KPARAM_INFO
	.align		4
.L_37:
        /*0018*/ 	.byte	0x04, 0x17
        /*001a*/ 	.short	(.L_39 - .L_38)
.L_38:
        /*001c*/ 	.word	0x00000000
        /*0020*/ 	.short	0x0002
        /*0022*/ 	.short	0x0010
        /*0024*/ 	.byte	0x00, 0xf5, 0x21, 0x00


	//----- nvinfo : EIATTR_KPARAM_INFO
	.align		4
.L_39:
        /*0028*/ 	.byte	0x04, 0x17
        /*002a*/ 	.short	(.L_41 - .L_40)
.L_40:
        /*002c*/ 	.word	0x00000000
        /*0030*/ 	.short	0x0001
        /*0032*/ 	.short	0x0008
        /*0034*/ 	.byte	0x00, 0xf5, 0x21, 0x00


	//----- nvinfo : EIATTR_KPARAM_INFO
	.align		4
.L_41:
        /*0038*/ 	.byte	0x04, 0x17
        /*003a*/ 	.short	(.L_43 - .L_42)
.L_42:
        /*003c*/ 	.word	0x00000000
        /*0040*/ 	.short	0x0000
        /*0042*/ 	.short	0x0000
        /*0044*/ 	.byte	0x00, 0xf5, 0x21, 0x00


	//----- nvinfo : EIATTR_SPARSE_MMA_MASK
	.align		4
.L_43:
        /*0048*/ 	.byte	0x03, 0x50
        /*004a*/ 	.short	0x0000


	//----- nvinfo : EIATTR_MAXREG_COUNT
	.align		4
        /*004c*/ 	.byte	0x03, 0x1b
        /*004e*/ 	.short	0x00ff


	//----- nvinfo : EIATTR_MERCURY_ISA_VERSION
	.align		4
        /*0050*/ 	.byte	0x03, 0x5f
        /*0052*/ 	.short	0x0101


	//----- nvinfo : EIATTR_VRC_CTA_INIT_COUNT
	.align		4
        /*0054*/ 	.byte	0x02, 0x4a
	.zero		1
	.zero		1


	//----- nvinfo : EIATTR_EXIT_INSTR_OFFSETS
	.align		4
        /*0058*/ 	.byte	0x04, 0x1c
        /*005a*/ 	.short	(.L_45 - .L_44)


	//   ....[0]....
.L_44:
        /*005c*/ 	.word	0x00000160


	//----- nvinfo : EIATTR_CBANK_PARAM_SIZE
	.align		4
.L_45:
        /*0060*/ 	.byte	0x03, 0x19
        /*0062*/ 	.short	0x001c


	//----- nvinfo : EIATTR_PARAM_CBANK
	.align		4
        /*0064*/ 	.byte	0x04, 0x0a
        /*0066*/ 	.short	(.L_47 - .L_46)
	.align		4
.L_46:
        /*0068*/ 	.word	index@(.nv.constant0._Z17cudaProcessFloat0PfS_S_i)
        /*006c*/ 	.short	0x0380
        /*006e*/ 	.short	0x001c


	//----- nvinfo : EIATTR_SW_WAR
	.align		4
.L_47:
        /*0070*/ 	.byte	0x04, 0x36
        /*0072*/ 	.short	(.L_49 - .L_48)
.L_48:
        /*0074*/ 	.word	0x00000008
.L_49:


//--------------------- .nv.info._Z16cudaProcessHalf0P6__halfS0_S0_i --------------------------
	.section	.nv.info._Z16cudaProcessHalf0P6__halfS0_S0_i,"",@"SHT_CUDA_INFO"
	.sectionflags	@""
	.align	4


	//----- nvinfo : EIATTR_CUDA_API_VERSION
	.align		4
        /*0000*/ 	.byte	0x04, 0x37
        /*0002*/ 	.short	(.L_51 - .L_50)
.L_50:
        /*0004*/ 	.word	0x00000082


	//----- nvinfo : EIATTR_KPARAM_INFO
	.align		4
.L_51:
        /*0008*/ 	.byte	0x04, 0x17
        /*000a*/ 	.short	(.L_53 - .L_52)
.L_52:
        /*000c*/ 	.word	0x00000000
        /*0010*/ 	.short	0x0003
        /*0012*/ 	.short	0x0018
        /*0014*/ 	.byte	0x00, 0xf0, 0x11, 0x00


	//----- nvinfo : EIATTR_KPARAM_INFO
	.align		4
.L_53:
        /*0018*/ 	.byte	0x04, 0x17
        /*001a*/ 	.short	(.L_55 - .L_54)
.L_54:
        /*001c*/ 	.word	0x00000000
        /*0020*/ 	.short	0x0002
        /*0022*/ 	.short	0x0010
        /*0024*/ 	.byte	0x00, 0xf5, 0x21, 0x00


	//----- nvinfo : EIATTR_KPARAM_INFO
	.align		4
.L_55:
        /*0028*/ 	.byte	0x04, 0x17
        /*002a*/ 	.short	(.L_57 - .L_56)
.L_56:
        /*002c*/ 	.word	0x00000000
        /*0030*/ 	.short	0x0001
        /*0032*/ 	.short	0x0008
        /*0034*/ 	.byte	0x00, 0xf5, 0x21, 0x00


	//----- nvinfo : EIATTR_KPARAM_INFO
	.align		4
.L_57:
        /*0038*/ 	.byte	0x04, 0x17
        /*003a*/ 	.short	(.L_59 - .L_58)
.L_58:
        /*003c*/ 	.word	0x00000000
        /*0040*/ 	.short	0x0000
        /*0042*/ 	.short	0x0000
        /*0044*/ 	.byte	0x00, 0xf5, 0x21, 0x00


	//----- nvinfo : EIATTR_SPARSE_MMA_MASK
	.align		4
.L_59:
        /*0048*/ 	.byte	0x03, 0x50
        /*004a*/ 	.short	0x0000


	//----- nvinfo : EIATTR_MAXREG_COUNT
	.align		4
        /*004c*/ 	.byte	0x03, 0x1b
        /*004e*/ 	.short	0x00ff


	//----- nvinfo : EIATTR_MERCURY_ISA_VERSION
	.align		4
        /*0050*/ 	.byte	0x03, 0x5f
        /*0052*/ 	.short	0x0101


	//----- nvinfo : EIATTR_VRC_CTA_INIT_COUNT
	.align		4
        /*0054*/ 	.byte	0x02, 0x4a
	.zero		1
	.zero		1


	//----- nvinfo : EIATTR_EXIT_INSTR_OFFSETS
	.align		4
        /*0058*/ 	.byte	0x04, 0x1c
        /*005a*/ 	.short	(.L_61 - .L_60)


	//   ....[0]....
.L_60:
        /*005c*/ 	.word	0x00000160


	//----- nvinfo : EIATTR_CBANK_PARAM_SIZE
	.align		4
.L_61:
        /*0060*/ 	.byte	0x03, 0x19
        /*0062*/ 	.short	0x001c


	//----- nvinfo : EIATTR_PARAM_CBANK
	.align		4
        /*0064*/ 	.byte	0x04, 0x0a
        /*0066*/ 	.short	(.L_63 - .L_62)
	.align		4
.L_62:
        /*0068*/ 	.word	index@(.nv.constant0._Z16cudaProcessHalf0P6__halfS0_S0_i)
        /*006c*/ 	.short	0x0380
        /*006e*/ 	.short	0x001c


	//----- nvinfo : EIATTR_SW_WAR
	.align		4
.L_63:
        /*0070*/ 	.byte	0x04, 0x36
        /*0072*/ 	.short	(.L_65 - .L_64)
.L_64:
        /*0074*/ 	.word	0x00000008
.L_65:


//--------------------- .nv.callgraph             --------------------------
	.section	.nv.callgraph,"",@"SHT_CUDA_CALLGRAPH"
	.align	4
	.sectionentsize	8
	.align		4
        /*0000*/ 	.word	0x00000000
	.align		4
        /*0004*/ 	.word	0xffffffff
	.align		4
        /*0008*/ 	.word	0x00000000
	.align		4
        /*000c*/ 	.word	0xfffffffe
	.align		4
        /*0010*/ 	.word	0x00000000
	.align		4
        /*0014*/ 	.word	0xfffffffd
	.align		4
        /*0018*/ 	.word	0x00000000
	.align		4
        /*001c*/ 	.word	0xfffffffc


//--------------------- .text._Z16cudaProcessHalf1P7__half2S0_S0_i --------------------------
	.section	.text._Z16cudaProcessHalf1P7__half2S0_S0_i,"ax",@progbits
	.align	128
        .global         _Z16cudaProcessHalf1P7__half2S0_S0_i
        .type           _Z16cudaProcessHalf1P7__half2S0_S0_i,@function
        .size           _Z16cudaProcessHalf1P7__half2S0_S0_i,(.L_x_3 - _Z16cudaProcessHalf1P7__half2S0_S0_i)
        .other          _Z16cudaProcessHalf1P7__half2S0_S0_i,@"STO_CUDA_ENTRY STV_DEFAULT"
_Z16cudaProcessHalf1P7__half2S0_S0_i:
.text._Z16cudaProcessHalf1P7__half2S0_S0_i:
[----:B------:R-:W-:Y:S01]  /*0000*/  LDC R1, c[0x0][0x37c] ;  /* 0x0000df00ff017b82 */ /* 0x000fe20000000800 */
[----:B------:R-:W0:Y:S01]  /*0010*/  S2R R0, SR_TID.Y ;  /* 0x0000000000007919 */ /* 0x000e220000002200 */
[----:B------:R-:W1:Y:S06]  /*0020*/  LDCU UR6, c[0x0][0x360] ;  /* 0x00006c00ff0677ac */ /* 0x000e6c0008000800 */
[----:B------:R-:W2:Y:S01]  /*0030*/  LDC.64 R2, c[0x0][0x388] ;  /* 0x0000e200ff027b82 */ /* 0x000ea20000000a00 */
[----:B------:R-:W0:Y:S01]  /*0040*/  S2R R9, SR_CTAID.Y ;  /* 0x0000000000097919 */ /* 0x000e220000002600 */
[----:B------:R-:W0:Y:S01]  /*0050*/  LDCU UR4, c[0x0][0x364] ;  /* 0x00006c80ff0477ac */ /* 0x000e220008000800 */
[----:B------:R-:W1:Y:S01]  /*0060*/  S2R R7, SR_TID.X ;  /* 0x0000000000077919 */ /* 0x000e620000002100 */
[----:B------:R-:W3:Y:S04]  /*0070*/  LDCU UR5, c[0x0][0x398] ;  /* 0x00007300ff0577ac */ /* 0x000ee80008000800 */
[----:B------:R-:W4:Y:S01]  /*0080*/  LDC.64 R4, c[0x0][0x390] ;  /* 0x0000e400ff047b82 */ /* 0x000f220000000a00 */
[----:B------:R-:W1:Y:S01]  /*0090*/  S2R R8, SR_CTAID.X ;  /* 0x0000000000087919 */ /* 0x000e620000002500 */
[----:B0-----:R-:W-:-:S04]  /*00a0*/  IMAD R0, R9, UR4, R0 ;  /* 0x0000000409007c24 */ /* 0x001fc8000f8e0200 */
[----:B---3--:R-:W-:Y:S01]  /*00b0*/  IMAD R6, R0, UR5, RZ ;  /* 0x0000000500067c24 */ /* 0x008fe2000f8e02ff */
[----:B------:R-:W0:Y:S01]  /*00c0*/  LDCU.64 UR4, c[0x0][0x358] ;  /* 0x00006b00ff0477ac */ /* 0x000e220008000a00 */
[----:B-1----:R-:W-:-:S03]  /*00d0*/  IMAD R0, R8, UR6, R7 ;  /* 0x0000000608007c24 */ /* 0x002fc6000f8e0207 */
[----:B------:R-:W-:-:S04]  /*00e0*/  LEA.HI R7, R6, R6, RZ, 0x1 ;  /* 0x0000000606077211 */ /* 0x000fc800078f08ff */
[----:B------:R-:W-:Y:S02]  /*00f0*/  LEA.HI.SX32 R9, R7, R0, 0x1f ;  /* 0x0000000007097211 */ /* 0x000fe400078ffaff */
[----:B------:R-:W1:Y:S03]  /*0100*/  LDC.64 R6, c[0x0][0x380] ;  /* 0x0000e000ff067b82 */ /* 0x000e660000000a00 */
[----:B--2---:R-:W-:-:S04]  /*0110*/  IMAD.WIDE R2, R9, 0x4, R2 ;  /* 0x0000000409027825 */ /* 0x004fc800078e0202 */
[C---:B----4-:R-:W-:Y:S02]  /*0120*/  IMAD.WIDE R4, R9.reuse, 0x4, R4 ;  /* 0x0000000409047825 */ /* 0x050fe400078e0204 */
[----:B0-----:R-:W2:Y:S04]  /*0130*/  LDG.E R2, desc[UR4][R2.64] ;  /* 0x0000000402027981 */ /* 0x001ea8000c1e1900 */
[----:B------:R-:W2:Y:S01]  /*0140*/  LDG.E R5, desc[UR4][R4.64] ;  /* 0x0000000404057981 */ /* 0x000ea2000c1e1900 */
[----:B-1----:R-:W-:-:S04]  /*0150*/  IMAD.WIDE R6, R9, 0x4, R6 ;  /* 0x0000000409067825 */ /* 0x002fc800078e0206 */
[----:B--2---:R-:W-:-:S05]  /*0160*/  HFMA2 R9, R2, R5, -RZ ;  /* 0x0000000502097231 */ /* 0x004fca00001000ff */
[----:B------:R-:W-:Y:S01]  /*0170*/  STG.E desc[UR4][R6.64], R9 ;  /* 0x0000000906007986 */ /* 0x000fe2000c101904 */
[----:B------:R-:W-:Y:S05]  /*0180*/  EXIT ;  /* 0x000000000000794d */ /* 0x000fea0003800000 */
.L_x_0:
[----:B------:R-:W-:-:S00]  /*0190*/  BRA `(.L_x_0) ;  /* 0xfffffffc00fc7947 */ /* 0x000fc0000383ffff */
[----:B------:R-:W-:-:S00]  /*01a0*/  NOP ;  /* 0x0000000000007918 */ /* 0x000fc00000000000 */
        /* <DEDUP_REMOVED lines=13> */
.L_x_3:


//--------------------- .text._Z17cudaProcessFloat0PfS_S_i --------------------------
	.section	.text._Z17cudaProcessFloat0PfS_S_i,"ax",@progbits
	.align	128
        .global         _Z17cudaProcessFloat0PfS_S_i
        .type           _Z17cudaProcessFloat0PfS_S_i,@function
        .size           _Z17cudaProcessFloat0PfS_S_i,(.L_x_4 - _Z17cudaProcessFloat0PfS_S_i)
        .other          _Z17cudaProcessFloat0PfS_S_i,@"STO_CUDA_ENTRY STV_DEFAULT"
_Z17cudaProcessFloat0PfS_S_i:
.text._Z17cudaProcessFloat0PfS_S_i:
[----:B------:R-:W-:Y:S01]  /*0000*/  LDC R1, c[0x0][0x37c] ;  /* 0x0000df00ff017b82 */ /* 0x000fe20000000800 */
[----:B------:R-:W0:Y:S01]  /*0010*/  S2R R0, SR_TID.X ;  /* 0x0000000000007919 */ /* 0x000e220000002100 */
[----:B------:R-:W0:Y:S06]  /*0020*/  LDCU UR6, c[0x0][0x360] ;  /* 0x00006c00ff0677ac */ /* 0x000e2c0008000800 */
[----:B------:R-:W1:Y:S01]  /*0030*/  LDC.64 R2, c[0x0][0x388] ;  /* 0x0000e200ff027b82 */ /* 0x000e620000000a00 */
[----:B------:R-:W0:Y:S01]  /*0040*/  S2R R9, SR_CTAID.X ;  /* 0x0000000000097919 */ /* 0x000e220000002500 */
[----:B------:R-:W2:Y:S01]  /*0050*/  LDCU UR7, c[0x0][0x364] ;  /* 0x00006c80ff0777ac */ /* 0x000ea20008000800 */
[----:B------:R-:W2:Y:S01]  /*0060*/  S2R R7, SR_TID.Y ;  /* 0x0000000000077919 */ /* 0x000ea20000002200 */
[----:B------:R-:W3:Y:S04]  /*0070*/  LDCU UR8, c[0x0][0x398] ;  /* 0x00007300ff0877ac */ /* 0x000ee80008000800 */
[----:B------:R-:W4:Y:S01]  /*0080*/  LDC.64 R4, c[0x0][0x390] ;  /* 0x0000e400ff047b82 */ /* 0x000f220000000a00 */
[----:B------:R-:W2:Y:S01]  /*0090*/  S2R R6, SR_CTAID.Y ;  /* 0x0000000000067919 */ /* 0x000ea20000002600 */
[----:B------:R-:W5:Y:S01]  /*00a0*/  LDCU.64 UR4, c[0x0][0x358] ;  /* 0x00006b00ff0477ac */ /* 0x000f620008000a00 */
[----:B0-----:R-:W-:-:S02]  /*00b0*/  IMAD R0, R9, UR6, R0 ;  /* 0x0000000609007c24 */ /* 0x001fc4000f8e0200 */
[----:B--2---:R-:W-:-:S04]  /*00c0*/  IMAD R7, R6, UR7, R7 ;  /* 0x0000000706077c24 */ /* 0x004fc8000f8e0207 */
[----:B---3--:R-:W-:Y:S02]  /*00d0*/  IMAD R9, R7, UR8, R0 ;  /* 0x0000000807097c24 */ /* 0x008fe4000f8e0200 */
[----:B------:R-:W0:Y:S02]  /*00e0*/  LDC.64 R6, c[0x0][0x380] ;  /* 0x0000e000ff067b82 */ /* 0x000e240000000a00 */
[----:B-1----:R-:W-:-:S04]  /*00f0*/  IMAD.WIDE R2, R9, 0x4, R2 ;  /* 0x0000000409027825 */ /* 0x002fc800078e0202 */
[C---:B----4-:R-:W-:Y:S02]  /*0100*/  IMAD.WIDE R4, R9.reuse, 0x4, R4 ;  /* 0x0000000409047825 */ /* 0x050fe400078e0204 */
[----:B-----5:R-:W2:Y:S04]  /*0110*/  LDG.E R2, desc[UR4][R2.64] ;  /* 0x0000000402027981 */ /* 0x020ea8000c1e1900 */
[----:B------:R-:W2:Y:S01]  /*0120*/  LDG.E R5, desc[UR4][R4.64] ;  /* 0x0000000404057981 */ /* 0x000ea2000c1e1900 */
[----:B0-----:R-:W-:-:S04]  /*0130*/  IMAD.WIDE R6, R9, 0x4, R6 ;  /* 0x0000000409067825 */ /* 0x001fc800078e0206 */
[----:B--2---:R-:W-:-:S05]  /*0140*/  FMUL R9, R2, R5 ;  /* 0x0000000502097220 */ /* 0x004fca0000400000 */
[----:B------:R-:W-:Y:S01]  /*0150*/  STG.E desc[UR4][R6.64], R9 ;  /* 0x0000000906007986 */ /* 0x000fe2000c101904 */
[----:B------:R-:W-:Y:S05]  /*0160*/  EXIT ;  /* 0x000000000000794d */ /* 0x000fea0003800000 */
.L_x_1:
        /* <DEDUP_REMOVED lines=9> */
.L_x_4:


//--------------------- .text._Z16cudaProcessHalf0P6__halfS0_S0_i --------------------------
	.section	.text._Z16cudaProcessHalf0P6__halfS0_S0_i,"ax",@progbits
	.align	128
        .global         _Z16cudaProcessHalf0P6__halfS0_S0_i
        .type           _Z16cudaProcessHalf0P6__halfS0_S0_i,@function
        .size           _Z16cudaProcessHalf0P6__halfS0_S0_i,(.L_x_5 - _Z16cudaProcessHalf0P6__halfS0_S0_i)
        .other          _Z16cudaProcessHalf0P6__halfS0_S0_i,@"STO_CUDA_ENTRY STV_DEFAULT"
_Z16cudaProcessHalf0P6__halfS0_S0_i:
.text._Z16cudaProcessHalf0P6__halfS0_S0_i:
        /* <DEDUP_REMOVED lines=17> */
[----:B-----5:R-:W2:Y:S04]  /*0110*/  LDG.E.U16 R2, desc[UR4][R2.64] ;  /* 0x0000000402027981 */ /* 0x020ea8000c1e1500 */
[----:B------:R-:W2:Y:S01]  /*0120*/  LDG.E.U16 R5, desc[UR4][R4.64] ;  /* 0x0000000404057981 */ /* 0x000ea2000c1e1500 */
[----:B0-----:R-:W-:-:S04]  /*0130*/  IMAD.WIDE R6, R9, 0x2, R6 ;  /* 0x0000000209067825 */ /* 0x001fc800078e0206 */
[----:B--2---:R-:W-:-:S05]  /*0140*/  HMUL2 R5, R2.H0_H0, R5.H0_H0 ;  /* 0x2000000502057232 */ /* 0x004fca0000000800 */
[----:B------:R-:W-:Y:S01]  /*0150*/  STG.E.U16 desc[UR4][R6.64], R5 ;  /* 0x0000000506007986 */ /* 0x000fe2000c101504 */
[----:B------:R-:W-:Y:S05]  /*0160*/  EXIT ;  /* 0x000000000000794d */ /* 0x000fea0003800000 */
.L_x_2:
        /* <DEDUP_REMOVED lines=9> */
.L_x_5:


//--------------------- .nv.shared.reserved.0     --------------------------
	.section	.nv.shared.reserved.0,"aw",@nobits
	.weak		__nv_reservedSMEM_offset_0_alias
	.size		__nv_reservedSMEM_offset_0_alias, 0, 64
	.other		__nv_reservedSMEM_offset_0_alias,@"STO_CUDA_RESERVED_SHARED STV_DEFAULT"
__nv_reservedSMEM_offset_0_alias:
	.zero		0
	.zero		64


//--------------------- .nv.constant0._Z16cudaProcessHalf1P7__half2S0_S0_i --------------------------
	.section	.nv.constant0._Z16cudaProcessHalf1P7__half2S0_S0_i,"a",@progbits
	.sectionflags	@""
	.align	4
.nv.constant0._Z16cudaProcessHalf1P7__half2S0_S0_i:
	.zero		924


//--------------------- .nv.constant0._Z17cudaProcessFloat0PfS_S_i --------------------------
	.section	.nv.constant0._Z17cudaProcessFloat0PfS_S_i,"a",@progbits
	.sectionflags	@""
	.align	4
.nv.constant0._Z17cudaProcessFloat0PfS_S_i:
	.zero		924


//--------------------- .nv.constant0._Z16cudaProcessHalf0P6__halfS0_S0_i --------------------------
	.section	.nv.constant0._Z16cudaProcessHalf0P6__halfS0_S0_i,"a",@progbits
	.sectionflags	@""
	.align	4
.nv.constant0._Z16cudaProcessHalf0P6__halfS0_S0_i:
	.zero		924


//--------------------- SYMBOLS --------------------------

	.type		.nv.reservedSmem.offset0,@object
	.size		.nv.reservedSmem.offset0,0x4
